//
// Generated by NVIDIA NVVM Compiler
//
// Compiler Build ID: CL-36424714
// Cuda compilation tools, release 13.0, V13.0.88
// Based on NVVM 20.0.0
//

.version 9.0
.target sm_100
.address_size 64

	// .globl	_Z14kernel_lat_1TBPjS_PmS0_

.visible .entry _Z14kernel_lat_1TBPjS_PmS0_(
	.param .u64 .ptr .align 1 _Z14kernel_lat_1TBPjS_PmS0__param_0,
	.param .u64 .ptr .align 1 _Z14kernel_lat_1TBPjS_PmS0__param_1,
	.param .u64 .ptr .align 1 _Z14kernel_lat_1TBPjS_PmS0__param_2,
	.param .u64 .ptr .align 1 _Z14kernel_lat_1TBPjS_PmS0__param_3
)
{


	ret;

}
	// .globl	_Z14kernel_lat_2TBPjS_PmS0_
.visible .entry _Z14kernel_lat_2TBPjS_PmS0_(
	.param .u64 .ptr .align 1 _Z14kernel_lat_2TBPjS_PmS0__param_0,
	.param .u64 .ptr .align 1 _Z14kernel_lat_2TBPjS_PmS0__param_1,
	.param .u64 .ptr .align 1 _Z14kernel_lat_2TBPjS_PmS0__param_2,
	.param .u64 .ptr .align 1 _Z14kernel_lat_2TBPjS_PmS0__param_3
)
{


	ret;

}
	// .globl	_Z14kernel_lat_4TBPjS_PmS0_
.visible .entry _Z14kernel_lat_4TBPjS_PmS0_(
	.param .u64 .ptr .align 1 _Z14kernel_lat_4TBPjS_PmS0__param_0,
	.param .u64 .ptr .align 1 _Z14kernel_lat_4TBPjS_PmS0__param_1,
	.param .u64 .ptr .align 1 _Z14kernel_lat_4TBPjS_PmS0__param_2,
	.param .u64 .ptr .align 1 _Z14kernel_lat_4TBPjS_PmS0__param_3
)
{


	ret;

}
	// .globl	_Z14kernel_lat_8TBPjS_PmS0_
.visible .entry _Z14kernel_lat_8TBPjS_PmS0_(
	.param .u64 .ptr .align 1 _Z14kernel_lat_8TBPjS_PmS0__param_0,
	.param .u64 .ptr .align 1 _Z14kernel_lat_8TBPjS_PmS0__param_1,
	.param .u64 .ptr .align 1 _Z14kernel_lat_8TBPjS_PmS0__param_2,
	.param .u64 .ptr .align 1 _Z14kernel_lat_8TBPjS_PmS0__param_3
)
{


	ret;

}
	// .globl	_Z15kernel_lat_16TBPjS_PmS0_
.visible .entry _Z15kernel_lat_16TBPjS_PmS0_(
	.param .u64 .ptr .align 1 _Z15kernel_lat_16TBPjS_PmS0__param_0,
	.param .u64 .ptr .align 1 _Z15kernel_lat_16TBPjS_PmS0__param_1,
	.param .u64 .ptr .align 1 _Z15kernel_lat_16TBPjS_PmS0__param_2,
	.param .u64 .ptr .align 1 _Z15kernel_lat_16TBPjS_PmS0__param_3
)
{


	ret;

}
	// .globl	_Z15kernel_lat_32TBPjS_PmS0_
.visible .entry _Z15kernel_lat_32TBPjS_PmS0_(
	.param .u64 .ptr .align 1 _Z15kernel_lat_32TBPjS_PmS0__param_0,
	.param .u64 .ptr .align 1 _Z15kernel_lat_32TBPjS_PmS0__param_1,
	.param .u64 .ptr .align 1 _Z15kernel_lat_32TBPjS_PmS0__param_2,
	.param .u64 .ptr .align 1 _Z15kernel_lat_32TBPjS_PmS0__param_3
)
{


	ret;

}
	// .globl	_Z15kernel_lat_64TBPjS_PmS0_
.visible .entry _Z15kernel_lat_64TBPjS_PmS0_(
	.param .u64 .ptr .align 1 _Z15kernel_lat_64TBPjS_PmS0__param_0,
	.param .u64 .ptr .align 1 _Z15kernel_lat_64TBPjS_PmS0__param_1,
	.param .u64 .ptr .align 1 _Z15kernel_lat_64TBPjS_PmS0__param_2,
	.param .u64 .ptr .align 1 _Z15kernel_lat_64TBPjS_PmS0__param_3
)
{


	ret;

}
	// .globl	_Z16kernel_lat_128TBPjS_PmS0_
.visible .entry _Z16kernel_lat_128TBPjS_PmS0_(
	.param .u64 .ptr .align 1 _Z16kernel_lat_128TBPjS_PmS0__param_0,
	.param .u64 .ptr .align 1 _Z16kernel_lat_128TBPjS_PmS0__param_1,
	.param .u64 .ptr .align 1 _Z16kernel_lat_128TBPjS_PmS0__param_2,
	.param .u64 .ptr .align 1 _Z16kernel_lat_128TBPjS_PmS0__param_3
)
{


	ret;

}
	// .globl	_Z16kernel_lat_256TBPjS_PmS0_
.visible .entry _Z16kernel_lat_256TBPjS_PmS0_(
	.param .u64 .ptr .align 1 _Z16kernel_lat_256TBPjS_PmS0__param_0,
	.param .u64 .ptr .align 1 _Z16kernel_lat_256TBPjS_PmS0__param_1,
	.param .u64 .ptr .align 1 _Z16kernel_lat_256TBPjS_PmS0__param_2,
	.param .u64 .ptr .align 1 _Z16kernel_lat_256TBPjS_PmS0__param_3
)
{


	ret;

}
	// .globl	_Z16kernel_lat_512TBPjS_PmS0_
.visible .entry _Z16kernel_lat_512TBPjS_PmS0_(
	.param .u64 .ptr .align 1 _Z16kernel_lat_512TBPjS_PmS0__param_0,
	.param .u64 .ptr .align 1 _Z16kernel_lat_512TBPjS_PmS0__param_1,
	.param .u64 .ptr .align 1 _Z16kernel_lat_512TBPjS_PmS0__param_2,
	.param .u64 .ptr .align 1 _Z16kernel_lat_512TBPjS_PmS0__param_3
)
{


	ret;

}
	// .globl	_Z17kernel_lat_1024TBPjS_PmS0_
.visible .entry _Z17kernel_lat_1024TBPjS_PmS0_(
	.param .u64 .ptr .align 1 _Z17kernel_lat_1024TBPjS_PmS0__param_0,
	.param .u64 .ptr .align 1 _Z17kernel_lat_1024TBPjS_PmS0__param_1,
	.param .u64 .ptr .align 1 _Z17kernel_lat_1024TBPjS_PmS0__param_2,
	.param .u64 .ptr .align 1 _Z17kernel_lat_1024TBPjS_PmS0__param_3
)
{


	ret;

}
	// .globl	_Z17kernel_lat_2048TBPjS_PmS0_
.visible .entry _Z17kernel_lat_2048TBPjS_PmS0_(
	.param .u64 .ptr .align 1 _Z17kernel_lat_2048TBPjS_PmS0__param_0,
	.param .u64 .ptr .align 1 _Z17kernel_lat_2048TBPjS_PmS0__param_1,
	.param .u64 .ptr .align 1 _Z17kernel_lat_2048TBPjS_PmS0__param_2,
	.param .u64 .ptr .align 1 _Z17kernel_lat_2048TBPjS_PmS0__param_3
)
{


	ret;

}


// ===== COMPILED SASS (sm_100) =====

	.target	sm_100

	.elftype	@"ET_EXEC"


//--------------------- .note.nv.tkinfo           --------------------------
	.section	.note.nv.tkinfo,"",@"SHT_NOTE"
	.sectionflags	@"SHF_NOTE_NV_TKINFO"
	.tkinfo
        /*0018*/ 	.word	0x00000002
        /*0030*/ 	.string	""
        /*0030*/ 	.string	"ptxas"
        /*0030*/ 	.string	"Cuda compilation tools, release 13.0, V13.0.88"
        /*0030*/ 	.string	"Build cuda_13.0.r13.0/compiler.36424714_0"
        /*0030*/ 	.string	"-arch sm_100 -m 64 "



//--------------------- .note.nv.cuinfo           --------------------------
	.section	.note.nv.cuinfo,"",@"SHT_NOTE"
	.sectionflags	@"SHF_NOTE_NV_CUINFO"
        /*0018*/ 	.short	0x0002
        /*001a*/ 	.short	0x0064
        /*001c*/ 	.short	0x0082
	.zero		2


//--------------------- .nv.info                  --------------------------
	.section	.nv.info,"",@"SHT_CUDA_INFO"
	.align	4


	//----- nvinfo : EIATTR_REGCOUNT
	.align		4
        /*0000*/ 	.byte	0x04, 0x2f
        /*0002*/ 	.short	(.L_1 - .L_0)
	.align		4
.L_0:
        /*0004*/ 	.word	index@(_Z14kernel_lat_1TBPjS_PmS0_)
        /*0008*/ 	.word	0x00000004


	//----- nvinfo : EIATTR_FRAME_SIZE
	.align		4
.L_1:
        /*000c*/ 	.byte	0x04, 0x11
        /*000e*/ 	.short	(.L_3 - .L_2)
	.align		4
.L_2:
        /*0010*/ 	.word	index@(_Z14kernel_lat_1TBPjS_PmS0_)
        /*0014*/ 	.word	0x00000000


	//----- nvinfo : EIATTR_REGCOUNT
	.align		4
.L_3:
        /*0018*/ 	.byte	0x04, 0x2f
        /*001a*/ 	.short	(.L_5 - .L_4)
	.align		4
.L_4:
        /*001c*/ 	.word	index@(_Z14kernel_lat_2TBPjS_PmS0_)
        /*0020*/ 	.word	0x00000004


	//----- nvinfo : EIATTR_FRAME_SIZE
	.align		4
.L_5:
        /*0024*/ 	.byte	0x04, 0x11
        /*0026*/ 	.short	(.L_7 - .L_6)
	.align		4
.L_6:
        /*0028*/ 	.word	index@(_Z14kernel_lat_2TBPjS_PmS0_)
        /*002c*/ 	.word	0x00000000


	//----- nvinfo : EIATTR_REGCOUNT
	.align		4
.L_7:
        /*0030*/ 	.byte	0x04, 0x2f
        /*0032*/ 	.short	(.L_9 - .L_8)
	.align		4
.L_8:
        /*0034*/ 	.word	index@(_Z14kernel_lat_4TBPjS_PmS0_)
        /*0038*/ 	.word	0x00000004


	//----- nvinfo : EIATTR_FRAME_SIZE
	.align		4
.L_9:
        /*003c*/ 	.byte	0x04, 0x11
        /*003e*/ 	.short	(.L_11 - .L_10)
	.align		4
.L_10:
        /*0040*/ 	.word	index@(_Z14kernel_lat_4TBPjS_PmS0_)
        /*0044*/ 	.word	0x00000000


	//----- nvinfo : EIATTR_REGCOUNT
	.align		4
.L_11:
        /*0048*/ 	.byte	0x04, 0x2f
        /*004a*/ 	.short	(.L_13 - .L_12)
	.align		4
.L_12:
        /*004c*/ 	.word	index@(_Z14kernel_lat_8TBPjS_PmS0_)
        /*0050*/ 	.word	0x00000004


	//----- nvinfo : EIATTR_FRAME_SIZE
	.align		4
.L_13:
        /*0054*/ 	.byte	0x04, 0x11
        /*0056*/ 	.short	(.L_15 - .L_14)
	.align		4
.L_14:
        /*0058*/ 	.word	index@(_Z14kernel_lat_8TBPjS_PmS0_)
        /*005c*/ 	.word	0x00000000


	//----- nvinfo : EIATTR_REGCOUNT
	.align		4
.L_15:
        /*0060*/ 	.byte	0x04, 0x2f
        /*0062*/ 	.short	(.L_17 - .L_16)
	.align		4
.L_16:
        /*0064*/ 	.word	index@(_Z15kernel_lat_16TBPjS_PmS0_)
        /*0068*/ 	.word	0x00000004


	//----- nvinfo : EIATTR_FRAME_SIZE
	.align		4
.L_17:
        /*006c*/ 	.byte	0x04, 0x11
        /*006e*/ 	.short	(.L_19 - .L_18)
	.align		4
.L_18:
        /*0070*/ 	.word	index@(_Z15kernel_lat_16TBPjS_PmS0_)
        /*0074*/ 	.word	0x00000000


	//----- nvinfo : EIATTR_REGCOUNT
	.align		4
.L_19:
        /*0078*/ 	.byte	0x04, 0x2f
        /*007a*/ 	.short	(.L_21 - .L_20)
	.align		4
.L_20:
        /*007c*/ 	.word	index@(_Z15kernel_lat_32TBPjS_PmS0_)
        /*0080*/ 	.word	0x00000004


	//----- nvinfo : EIATTR_FRAME_SIZE
	.align		4
.L_21:
        /*0084*/ 	.byte	0x04, 0x11
        /*0086*/ 	.short	(.L_23 - .L_22)
	.align		4
.L_22:
        /*0088*/ 	.word	index@(_Z15kernel_lat_32TBPjS_PmS0_)
        /*008c*/ 	.word	0x00000000


	//----- nvinfo : EIATTR_REGCOUNT
	.align		4
.L_23:
        /*0090*/ 	.byte	0x04, 0x2f
        /*0092*/ 	.short	(.L_25 - .L_24)
	.align		4
.L_24:
        /*0094*/ 	.word	index@(_Z15kernel_lat_64TBPjS_PmS0_)
        /*0098*/ 	.word	0x00000004


	//----- nvinfo : EIATTR_FRAME_SIZE
	.align		4
.L_25:
        /*009c*/ 	.byte	0x04, 0x11
        /*009e*/ 	.short	(.L_27 - .L_26)
	.align		4
.L_26:
        /*00a0*/ 	.word	index@(_Z15kernel_lat_64TBPjS_PmS0_)
        /*00a4*/ 	.word	0x00000000


	//----- nvinfo : EIATTR_REGCOUNT
	.align		4
.L_27:
        /*00a8*/ 	.byte	0x04, 0x2f
        /*00aa*/ 	.short	(.L_29 - .L_28)
	.align		4
.L_28:
        /*00ac*/ 	.word	index@(_Z16kernel_lat_128TBPjS_PmS0_)
        /*00b0*/ 	.word	0x00000004


	//----- nvinfo : EIATTR_FRAME_SIZE
	.align		4
.L_29:
        /*00b4*/ 	.byte	0x04, 0x11
        /*00b6*/ 	.short	(.L_31 - .L_30)
	.align		4
.L_30:
        /*00b8*/ 	.word	index@(_Z16kernel_lat_128TBPjS_PmS0_)
        /*00bc*/ 	.word	0x00000000


	//----- nvinfo : EIATTR_REGCOUNT
	.align		4
.L_31:
        /*00c0*/ 	.byte	0x04, 0x2f
        /*00c2*/ 	.short	(.L_33 - .L_32)
	.align		4
.L_32:
        /*00c4*/ 	.word	index@(_Z16kernel_lat_256TBPjS_PmS0_)
        /*00c8*/ 	.word	0x00000004


	//----- nvinfo : EIATTR_FRAME_SIZE
	.align		4
.L_33:
        /*00cc*/ 	.byte	0x04, 0x11
        /*00ce*/ 	.short	(.L_35 - .L_34)
	.align		4
.L_34:
        /*00d0*/ 	.word	index@(_Z16kernel_lat_256TBPjS_PmS0_)
        /*00d4*/ 	.word	0x00000000


	//----- nvinfo : EIATTR_REGCOUNT
	.align		4
.L_35:
        /*00d8*/ 	.byte	0x04, 0x2f
        /*00da*/ 	.short	(.L_37 - .L_36)
	.align		4
.L_36:
        /*00dc*/ 	.word	index@(_Z16kernel_lat_512TBPjS_PmS0_)
        /*00e0*/ 	.word	0x00000004


	//----- nvinfo : EIATTR_FRAME_SIZE
	.align		4
.L_37:
        /*00e4*/ 	.byte	0x04, 0x11
        /*00e6*/ 	.short	(.L_39 - .L_38)
	.align		4
.L_38:
        /*00e8*/ 	.word	index@(_Z16kernel_lat_512TBPjS_PmS0_)
        /*00ec*/ 	.word	0x00000000


	//----- nvinfo : EIATTR_REGCOUNT
	.align		4
.L_39:
        /*00f0*/ 	.byte	0x04, 0x2f
        /*00f2*/ 	.short	(.L_41 - .L_40)
	.align		4
.L_40:
        /*00f4*/ 	.word	index@(_Z17kernel_lat_1024TBPjS_PmS0_)
        /*00f8*/ 	.word	0x00000004


	//----- nvinfo : EIATTR_FRAME_SIZE
	.align		4
.L_41:
        /*00fc*/ 	.byte	0x04, 0x11
        /*00fe*/ 	.short	(.L_43 - .L_42)
	.align		4
.L_42:
        /*0100*/ 	.word	index@(_Z17kernel_lat_1024TBPjS_PmS0_)
        /*0104*/ 	.word	0x00000000


	//----- nvinfo : EIATTR_REGCOUNT
	.align		4
.L_43:
        /*0108*/ 	.byte	0x04, 0x2f
        /*010a*/ 	.short	(.L_45 - .L_44)
	.align		4
.L_44:
        /*010c*/ 	.word	index@(_Z17kernel_lat_2048TBPjS_PmS0_)
        /*0110*/ 	.word	0x00000004


	//----- nvinfo : EIATTR_FRAME_SIZE
	.align		4
.L_45:
        /*0114*/ 	.byte	0x04, 0x11
        /*0116*/ 	.short	(.L_47 - .L_46)
	.align		4
.L_46:
        /*0118*/ 	.word	index@(_Z17kernel_lat_2048TBPjS_PmS0_)
        /*011c*/ 	.word	0x00000000


	//----- nvinfo : EIATTR_MIN_STACK_SIZE
	.align		4
.L_47:
        /*0120*/ 	.byte	0x04, 0x12
        /*0122*/ 	.short	(.L_49 - .L_48)
	.align		4
.L_48:
        /*0124*/ 	.word	index@(_Z17kernel_lat_2048TBPjS_PmS0_)
        /*0128*/ 	.word	0x00000000


	//----- nvinfo : EIATTR_MIN_STACK_SIZE
	.align		4
.L_49:
        /*012c*/ 	.byte	0x04, 0x12
        /*012e*/ 	.short	(.L_51 - .L_50)
	.align		4
.L_50:
        /*0130*/ 	.word	index@(_Z17kernel_lat_1024TBPjS_PmS0_)
        /*0134*/ 	.word	0x00000000


	//----- nvinfo : EIATTR_MIN_STACK_SIZE
	.align		4
.L_51:
        /*0138*/ 	.byte	0x04, 0x12
        /*013a*/ 	.short	(.L_53 - .L_52)
	.align		4
.L_52:
        /*013c*/ 	.word	index@(_Z16kernel_lat_512TBPjS_PmS0_)
        /*0140*/ 	.word	0x00000000


	//----- nvinfo : EIATTR_MIN_STACK_SIZE
	.align		4
.L_53:
        /*0144*/ 	.byte	0x04, 0x12
        /*0146*/ 	.short	(.L_55 - .L_54)
	.align		4
.L_54:
        /*0148*/ 	.word	index@(_Z16kernel_lat_256TBPjS_PmS0_)
        /*014c*/ 	.word	0x00000000


	//----- nvinfo : EIATTR_MIN_STACK_SIZE
	.align		4
.L_55:
        /*0150*/ 	.byte	0x04, 0x12
        /*0152*/ 	.short	(.L_57 - .L_56)
	.align		4
.L_56:
        /*0154*/ 	.word	index@(_Z16kernel_lat_128TBPjS_PmS0_)
        /*0158*/ 	.word	0x00000000


	//----- nvinfo : EIATTR_MIN_STACK_SIZE
	.align		4
.L_57:
        /*015c*/ 	.byte	0x04, 0x12
        /*015e*/ 	.short	(.L_59 - .L_58)
	.align		4
.L_58:
        /*0160*/ 	.word	index@(_Z15kernel_lat_64TBPjS_PmS0_)
        /*0164*/ 	.word	0x00000000


	//----- nvinfo : EIATTR_MIN_STACK_SIZE
	.align		4
.L_59:
        /*0168*/ 	.byte	0x04, 0x12
        /*016a*/ 	.short	(.L_61 - .L_60)
	.align		4
.L_60:
        /*016c*/ 	.word	index@(_Z15kernel_lat_32TBPjS_PmS0_)
        /*0170*/ 	.word	0x00000000


	//----- nvinfo : EIATTR_MIN_STACK_SIZE
	.align		4
.L_61:
        /*0174*/ 	.byte	0x04, 0x12
        /*0176*/ 	.short	(.L_63 - .L_62)
	.align		4
.L_62:
        /*0178*/ 	.word	index@(_Z15kernel_lat_16TBPjS_PmS0_)
        /*017c*/ 	.word	0x00000000


	//----- nvinfo : EIATTR_MIN_STACK_SIZE
	.align		4
.L_63:
        /*0180*/ 	.byte	0x04, 0x12
        /*0182*/ 	.short	(.L_65 - .L_64)
	.align		4
.L_64:
        /*0184*/ 	.word	index@(_Z14kernel_lat_8TBPjS_PmS0_)
        /*0188*/ 	.word	0x00000000


	//----- nvinfo : EIATTR_MIN_STACK_SIZE
	.align		4
.L_65:
        /*018c*/ 	.byte	0x04, 0x12
        /*018e*/ 	.short	(.L_67 - .L_66)
	.align		4
.L_66:
        /*0190*/ 	.word	index@(_Z14kernel_lat_4TBPjS_PmS0_)
        /*0194*/ 	.word	0x00000000


	//----- nvinfo : EIATTR_MIN_STACK_SIZE
	.align		4
.L_67:
        /*0198*/ 	.byte	0x04, 0x12
        /*019a*/ 	.short	(.L_69 - .L_68)
	.align		4
.L_68:
        /*019c*/ 	.word	index@(_Z14kernel_lat_2TBPjS_PmS0_)
        /*01a0*/ 	.word	0x00000000


	//----- nvinfo : EIATTR_MIN_STACK_SIZE
	.align		4
.L_69:
        /*01a4*/ 	.byte	0x04, 0x12
        /*01a6*/ 	.short	(.L_71 - .L_70)
	.align		4
.L_70:
        /*01a8*/ 	.word	index@(_Z14kernel_lat_1TBPjS_PmS0_)
        /*01ac*/ 	.word	0x00000000
.L_71:


//--------------------- .nv.compat                --------------------------
	.section	.nv.compat,"",@"SHT_CUDA_COMPAT_INFO"
	.align	4
        /*0000*/ 	.byte	0x02, 0x09, 0x00, 0x00, 0x02, 0x02, 0x01, 0x00, 0x02, 0x05, 0x05, 0x00, 0x03, 0x07, 0x01, 0x01
        /*0010*/ 	.byte	0x02, 0x03, 0x00, 0x00, 0x02, 0x06, 0x01, 0x00, 0x04, 0x0b, 0x08, 0x00, 0x09, 0x00, 0x00, 0x00
        /*0020*/ 	.byte	0x00, 0x00, 0x00, 0x00


//--------------------- .nv.info._Z17kernel_lat_2048TBPjS_PmS0_ --------------------------
	.section	.nv.info._Z17kernel_lat_2048TBPjS_PmS0_,"",@"SHT_CUDA_INFO"
	.sectionflags	@""
	.align	4


	//----- nvinfo : EIATTR_CUDA_API_VERSION
	.align		4
        /*0000*/ 	.byte	0x04, 0x37
        /*0002*/ 	.short	(.L_73 - .L_72)
.L_72:
        /*0004*/ 	.word	0x00000082


	//----- nvinfo : EIATTR_KPARAM_INFO
	.align		4
.L_73:
        /*0008*/ 	.byte	0x04, 0x17
        /*000a*/ 	.short	(.L_75 - .L_74)
.L_74:
        /*000c*/ 	.word	0x00000000
        /*0010*/ 	.short	0x0003
        /*0012*/ 	.short	0x0018
        /*0014*/ 	.byte	0x00, 0xf5, 0x21, 0x00


	//----- nvinfo : EIATTR_KPARAM_INFO
	.align		4
.L_75:
        /*0018*/ 	.byte	0x04, 0x17
        /*001a*/ 	.short	(.L_77 - .L_76)
.L_76:
        /*001c*/ 	.word	0x00000000
        /*0020*/ 	.short	0x0002
        /*0022*/ 	.short	0x0010
        /*0024*/ 	.byte	0x00, 0xf5, 0x21, 0x00


	//----- nvinfo : EIATTR_KPARAM_INFO
	.align		4
.L_77:
        /*0028*/ 	.byte	0x04, 0x17
        /*002a*/ 	.short	(.L_79 - .L_78)
.L_78:
        /*002c*/ 	.word	0x00000000
        /*0030*/ 	.short	0x0001
        /*0032*/ 	.short	0x0008
        /*0034*/ 	.byte	0x00, 0xf5, 0x21, 0x00


	//----- nvinfo : EIATTR_KPARAM_INFO
	.align		4
.L_79:
        /*0038*/ 	.byte	0x04, 0x17
        /*003a*/ 	.short	(.L_81 - .L_80)
.L_80:
        /*003c*/ 	.word	0x00000000
        /*0040*/ 	.short	0x0000
        /*0042*/ 	.short	0x0000
        /*0044*/ 	.byte	0x00, 0xf5, 0x21, 0x00


	//----- nvinfo : EIATTR_SPARSE_MMA_MASK
	.align		4
.L_81:
        /*0048*/ 	.byte	0x03, 0x50
        /*004a*/ 	.short	0x0000


	//----- nvinfo : EIATTR_MAXREG_COUNT
	.align		4
        /*004c*/ 	.byte	0x03, 0x1b
        /*004e*/ 	.short	0x00ff


	//----- nvinfo : EIATTR_MERCURY_ISA_VERSION
	.align		4
        /*0050*/ 	.byte	0x03, 0x5f
        /*0052*/ 	.short	0x0101


	//----- nvinfo : EIATTR_VRC_CTA_INIT_COUNT
	.align		4
        /*0054*/ 	.byte	0x02, 0x4a
	.zero		1
	.zero		1


	//----- nvinfo : EIATTR_EXIT_INSTR_OFFSETS
	.align		4
        /*0058*/ 	.byte	0x04, 0x1c
        /*005a*/ 	.short	(.L_83 - .L_82)


	//   ....[0]....
.L_82:
        /*005c*/ 	.word	0x00000010


	//----- nvinfo : EIATTR_CBANK_PARAM_SIZE
	.align		4
.L_83:
        /*0060*/ 	.byte	0x03, 0x19
        /*0062*/ 	.short	0x0020


	//----- nvinfo : EIATTR_PARAM_CBANK
	.align		4
        /*0064*/ 	.byte	0x04, 0x0a
        /*0066*/ 	.short	(.L_85 - .L_84)
	.align		4
.L_84:
        /*0068*/ 	.word	index@(.nv.constant0._Z17kernel_lat_2048TBPjS_PmS0_)
        /*006c*/ 	.short	0x0380
        /*006e*/ 	.short	0x0020


	//----- nvinfo : EIATTR_SW_WAR
	.align		4
.L_85:
        /*0070*/ 	.byte	0x04, 0x36
        /*0072*/ 	.short	(.L_87 - .L_86)
.L_86:
        /*0074*/ 	.word	0x00000008
.L_87:


//--------------------- .nv.info._Z17kernel_lat_1024TBPjS_PmS0_ --------------------------
	.section	.nv.info._Z17kernel_lat_1024TBPjS_PmS0_,"",@"SHT_CUDA_INFO"
	.sectionflags	@""
	.align	4


	//----- nvinfo : EIATTR_CUDA_API_VERSION
	.align		4
        /*0000*/ 	.byte	0x04, 0x37
        /*0002*/ 	.short	(.L_89 - .L_88)
.L_88:
        /*0004*/ 	.word	0x00000082


	//----- nvinfo : EIATTR_KPARAM_INFO
	.align		4
.L_89:
        /*0008*/ 	.byte	0x04, 0x17
        /*000a*/ 	.short	(.L_91 - .L_90)
.L_90:
        /*000c*/ 	.word	0x00000000
        /*0010*/ 	.short	0x0003
        /*0012*/ 	.short	0x0018
        /*0014*/ 	.byte	0x00, 0xf5, 0x21, 0x00


	//----- nvinfo : EIATTR_KPARAM_INFO
	.align		4
.L_91:
        /*0018*/ 	.byte	0x04, 0x17
        /*001a*/ 	.short	(.L_93 - .L_92)
.L_92:
        /*001c*/ 	.word	0x00000000
        /*0020*/ 	.short	0x0002
        /*0022*/ 	.short	0x0010
        /*0024*/ 	.byte	0x00, 0xf5, 0x21, 0x00


	//----- nvinfo : EIATTR_KPARAM_INFO
	.align		4
.L_93:
        /*0028*/ 	.byte	0x04, 0x17
        /*002a*/ 	.short	(.L_95 - .L_94)
.L_94:
        /*002c*/ 	.word	0x00000000
        /*0030*/ 	.short	0x0001
        /*0032*/ 	.short	0x0008
        /*0034*/ 	.byte	0x00, 0xf5, 0x21, 0x00


	//----- nvinfo : EIATTR_KPARAM_INFO
	.align		4
.L_95:
        /*0038*/ 	.byte	0x04, 0x17
        /*003a*/ 	.short	(.L_97 - .L_96)
.L_96:
        /*003c*/ 	.word	0x00000000
        /*0040*/ 	.short	0x0000
        /*0042*/ 	.short	0x0000
        /*0044*/ 	.byte	0x00, 0xf5, 0x21, 0x00


	//----- nvinfo : EIATTR_SPARSE_MMA_MASK
	.align		4
.L_97:
        /*0048*/ 	.byte	0x03, 0x50
        /*004a*/ 	.short	0x0000


	//----- nvinfo : EIATTR_MAXREG_COUNT
	.align		4
        /*004c*/ 	.byte	0x03, 0x1b
        /*004e*/ 	.short	0x00ff


	//----- nvinfo : EIATTR_MERCURY_ISA_VERSION
	.align		4
        /*0050*/ 	.byte	0x03, 0x5f
        /*0052*/ 	.short	0x0101


	//----- nvinfo : EIATTR_VRC_CTA_INIT_COUNT
	.align		4
        /*0054*/ 	.byte	0x02, 0x4a
	.zero		1
	.zero		1


	//----- nvinfo : EIATTR_EXIT_INSTR_OFFSETS
	.align		4
        /*0058*/ 	.byte	0x04, 0x1c
        /*005a*/ 	.short	(.L_99 - .L_98)


	//   ....[0]....
.L_98:
        /*005c*/ 	.word	0x00000010


	//----- nvinfo : EIATTR_CBANK_PARAM_SIZE
	.align		4
.L_99:
        /*0060*/ 	.byte	0x03, 0x19
        /*0062*/ 	.short	0x0020


	//----- nvinfo : EIATTR_PARAM_CBANK
	.align		4
        /*0064*/ 	.byte	0x04, 0x0a
        /*0066*/ 	.short	(.L_101 - .L_100)
	.align		4
.L_100:
        /*0068*/ 	.word	index@(.nv.constant0._Z17kernel_lat_1024TBPjS_PmS0_)
        /*006c*/ 	.short	0x0380
        /*006e*/ 	.short	0x0020


	//----- nvinfo : EIATTR_SW_WAR
	.align		4
.L_101:
        /*0070*/ 	.byte	0x04, 0x36
        /*0072*/ 	.short	(.L_103 - .L_102)
.L_102:
        /*0074*/ 	.word	0x00000008
.L_103:


//--------------------- .nv.info._Z16kernel_lat_512TBPjS_PmS0_ --------------------------
	.section	.nv.info._Z16kernel_lat_512TBPjS_PmS0_,"",@"SHT_CUDA_INFO"
	.sectionflags	@""
	.align	4


	//----- nvinfo : EIATTR_CUDA_API_VERSION
	.align		4
        /*0000*/ 	.byte	0x04, 0x37
        /*0002*/ 	.short	(.L_105 - .L_104)
.L_104:
        /*0004*/ 	.word	0x00000082


	//----- nvinfo : EIATTR_KPARAM_INFO
	.align		4
.L_105:
        /*0008*/ 	.byte	0x04, 0x17
        /*000a*/ 	.short	(.L_107 - .L_106)
.L_106:
        /*000c*/ 	.word	0x00000000
        /*0010*/ 	.short	0x0003
        /*0012*/ 	.short	0x0018
        /*0014*/ 	.byte	0x00, 0xf5, 0x21, 0x00


	//----- nvinfo : EIATTR_KPARAM_INFO
	.align		4
.L_107:
        /*0018*/ 	.byte	0x04, 0x17
        /*001a*/ 	.short	(.L_109 - .L_108)
.L_108:
        /*001c*/ 	.word	0x00000000
        /*0020*/ 	.short	0x0002
        /*0022*/ 	.short	0x0010
        /*0024*/ 	.byte	0x00, 0xf5, 0x21, 0x00


	//----- nvinfo : EIATTR_KPARAM_INFO
	.align		4
.L_109:
        /*0028*/ 	.byte	0x04, 0x17
        /*002a*/ 	.short	(.L_111 - .L_110)
.L_110:
        /*002c*/ 	.word	0x00000000
        /*0030*/ 	.short	0x0001
        /*0032*/ 	.short	0x0008
        /*0034*/ 	.byte	0x00, 0xf5, 0x21, 0x00


	//----- nvinfo : EIATTR_KPARAM_INFO
	.align		4
.L_111:
        /*0038*/ 	.byte	0x04, 0x17
        /*003a*/ 	.short	(.L_113 - .L_112)
.L_112:
        /*003c*/ 	.word	0x00000000
        /*0040*/ 	.short	0x0000
        /*0042*/ 	.short	0x0000
        /*0044*/ 	.byte	0x00, 0xf5, 0x21, 0x00


	//----- nvinfo : EIATTR_SPARSE_MMA_MASK
	.align		4
.L_113:
        /*0048*/ 	.byte	0x03, 0x50
        /*004a*/ 	.short	0x0000


	//----- nvinfo : EIATTR_MAXREG_COUNT
	.align		4
        /*004c*/ 	.byte	0x03, 0x1b
        /*004e*/ 	.short	0x00ff


	//----- nvinfo : EIATTR_MERCURY_ISA_VERSION
	.align		4
        /*0050*/ 	.byte	0x03, 0x5f
        /*0052*/ 	.short	0x0101


	//----- nvinfo : EIATTR_VRC_CTA_INIT_COUNT
	.align		4
        /*0054*/ 	.byte	0x02, 0x4a
	.zero		1
	.zero		1


	//----- nvinfo : EIATTR_EXIT_INSTR_OFFSETS
	.align		4
        /*0058*/ 	.byte	0x04, 0x1c
        /*005a*/ 	.short	(.L_115 - .L_114)


	//   ....[0]....
.L_114:
        /*005c*/ 	.word	0x00000010


	//----- nvinfo : EIATTR_CBANK_PARAM_SIZE
	.align		4
.L_115:
        /*0060*/ 	.byte	0x03, 0x19
        /*0062*/ 	.short	0x0020


	//----- nvinfo : EIATTR_PARAM_CBANK
	.align		4
        /*0064*/ 	.byte	0x04, 0x0a
        /*0066*/ 	.short	(.L_117 - .L_116)
	.align		4
.L_116:
        /*0068*/ 	.word	index@(.nv.constant0._Z16kernel_lat_512TBPjS_PmS0_)
        /*006c*/ 	.short	0x0380
        /*006e*/ 	.short	0x0020


	//----- nvinfo : EIATTR_SW_WAR
	.align		4
.L_117:
        /*0070*/ 	.byte	0x04, 0x36
        /*0072*/ 	.short	(.L_119 - .L_118)
.L_118:
        /*0074*/ 	.word	0x00000008
.L_119:


//--------------------- .nv.info._Z16kernel_lat_256TBPjS_PmS0_ --------------------------
	.section	.nv.info._Z16kernel_lat_256TBPjS_PmS0_,"",@"SHT_CUDA_INFO"
	.sectionflags	@""
	.align	4


	//----- nvinfo : EIATTR_CUDA_API_VERSION
	.align		4
        /*0000*/ 	.byte	0x04, 0x37
        /*0002*/ 	.short	(.L_121 - .L_120)
.L_120:
        /*0004*/ 	.word	0x00000082


	//----- nvinfo : EIATTR_KPARAM_INFO
	.align		4
.L_121:
        /*0008*/ 	.byte	0x04, 0x17
        /*000a*/ 	.short	(.L_123 - .L_122)
.L_122:
        /*000c*/ 	.word	0x00000000
        /*0010*/ 	.short	0x0003
        /*0012*/ 	.short	0x0018
        /*0014*/ 	.byte	0x00, 0xf5, 0x21, 0x00


	//----- nvinfo : EIATTR_KPARAM_INFO
	.align		4
.L_123:
        /*0018*/ 	.byte	0x04, 0x17
        /*001a*/ 	.short	(.L_125 - .L_124)
.L_124:
        /*001c*/ 	.word	0x00000000
        /*0020*/ 	.short	0x0002
        /*0022*/ 	.short	0x0010
        /*0024*/ 	.byte	0x00, 0xf5, 0x21, 0x00


	//----- nvinfo : EIATTR_KPARAM_INFO
	.align		4
.L_125:
        /*0028*/ 	.byte	0x04, 0x17
        /*002a*/ 	.short	(.L_127 - .L_126)
.L_126:
        /*002c*/ 	.word	0x00000000
        /*0030*/ 	.short	0x0001
        /*0032*/ 	.short	0x0008
        /*0034*/ 	.byte	0x00, 0xf5, 0x21, 0x00


	//----- nvinfo : EIATTR_KPARAM_INFO
	.align		4
.L_127:
        /*0038*/ 	.byte	0x04, 0x17
        /*003a*/ 	.short	(.L_129 - .L_128)
.L_128:
        /*003c*/ 	.word	0x00000000
        /*0040*/ 	.short	0x0000
        /*0042*/ 	.short	0x0000
        /*0044*/ 	.byte	0x00, 0xf5, 0x21, 0x00


	//----- nvinfo : EIATTR_SPARSE_MMA_MASK
	.align		4
.L_129:
        /*0048*/ 	.byte	0x03, 0x50
        /*004a*/ 	.short	0x0000


	//----- nvinfo : EIATTR_MAXREG_COUNT
	.align		4
        /*004c*/ 	.byte	0x03, 0x1b
        /*004e*/ 	.short	0x00ff


	//----- nvinfo : EIATTR_MERCURY_ISA_VERSION
	.align		4
        /*0050*/ 	.byte	0x03, 0x5f
        /*0052*/ 	.short	0x0101


	//----- nvinfo : EIATTR_VRC_CTA_INIT_COUNT
	.align		4
        /*0054*/ 	.byte	0x02, 0x4a
	.zero		1
	.zero		1


	//----- nvinfo : EIATTR_EXIT_INSTR_OFFSETS
	.align		4
        /*0058*/ 	.byte	0x04, 0x1c
        /*005a*/ 	.short	(.L_131 - .L_130)


	//   ....[0]....
.L_130:
        /*005c*/ 	.word	0x00000010


	//----- nvinfo : EIATTR_CBANK_PARAM_SIZE
	.align		4
.L_131:
        /*0060*/ 	.byte	0x03, 0x19
        /*0062*/ 	.short	0x0020


	//----- nvinfo : EIATTR_PARAM_CBANK
	.align		4
        /*0064*/ 	.byte	0x04, 0x0a
        /*0066*/ 	.short	(.L_133 - .L_132)
	.align		4
.L_132:
        /*0068*/ 	.word	index@(.nv.constant0._Z16kernel_lat_256TBPjS_PmS0_)
        /*006c*/ 	.short	0x0380
        /*006e*/ 	.short	0x0020


	//----- nvinfo : EIATTR_SW_WAR
	.align		4
.L_133:
        /*0070*/ 	.byte	0x04, 0x36
        /*0072*/ 	.short	(.L_135 - .L_134)
.L_134:
        /*0074*/ 	.word	0x00000008
.L_135:


//--------------------- .nv.info._Z16kernel_lat_128TBPjS_PmS0_ --------------------------
	.section	.nv.info._Z16kernel_lat_128TBPjS_PmS0_,"",@"SHT_CUDA_INFO"
	.sectionflags	@""
	.align	4


	//----- nvinfo : EIATTR_CUDA_API_VERSION
	.align		4
        /*0000*/ 	.byte	0x04, 0x37
        /*0002*/ 	.short	(.L_137 - .L_136)
.L_136:
        /*0004*/ 	.word	0x00000082


	//----- nvinfo : EIATTR_KPARAM_INFO
	.align		4
.L_137:
        /*0008*/ 	.byte	0x04, 0x17
        /*000a*/ 	.short	(.L_139 - .L_138)
.L_138:
        /*000c*/ 	.word	0x00000000
        /*0010*/ 	.short	0x0003
        /*0012*/ 	.short	0x0018
        /*0014*/ 	.byte	0x00, 0xf5, 0x21, 0x00


	//----- nvinfo : EIATTR_KPARAM_INFO
	.align		4
.L_139:
        /*0018*/ 	.byte	0x04, 0x17
        /*001a*/ 	.short	(.L_141 - .L_140)
.L_140:
        /*001c*/ 	.word	0x00000000
        /*0020*/ 	.short	0x0002
        /*0022*/ 	.short	0x0010
        /*0024*/ 	.byte	0x00, 0xf5, 0x21, 0x00


	//----- nvinfo : EIATTR_KPARAM_INFO
	.align		4
.L_141:
        /*0028*/ 	.byte	0x04, 0x17
        /*002a*/ 	.short	(.L_143 - .L_142)
.L_142:
        /*002c*/ 	.word	0x00000000
        /*0030*/ 	.short	0x0001
        /*0032*/ 	.short	0x0008
        /*0034*/ 	.byte	0x00, 0xf5, 0x21, 0x00


	//----- nvinfo : EIATTR_KPARAM_INFO
	.align		4
.L_143:
        /*0038*/ 	.byte	0x04, 0x17
        /*003a*/ 	.short	(.L_145 - .L_144)
.L_144:
        /*003c*/ 	.word	0x00000000
        /*0040*/ 	.short	0x0000
        /*0042*/ 	.short	0x0000
        /*0044*/ 	.byte	0x00, 0xf5, 0x21, 0x00


	//----- nvinfo : EIATTR_SPARSE_MMA_MASK
	.align		4
.L_145:
        /*0048*/ 	.byte	0x03, 0x50
        /*004a*/ 	.short	0x0000


	//----- nvinfo : EIATTR_MAXREG_COUNT
	.align		4
        /*004c*/ 	.byte	0x03, 0x1b
        /*004e*/ 	.short	0x00ff


	//----- nvinfo : EIATTR_MERCURY_ISA_VERSION
	.align		4
        /*0050*/ 	.byte	0x03, 0x5f
        /*0052*/ 	.short	0x0101


	//----- nvinfo : EIATTR_VRC_CTA_INIT_COUNT
	.align		4
        /*0054*/ 	.byte	0x02, 0x4a
	.zero		1
	.zero		1


	//----- nvinfo : EIATTR_EXIT_INSTR_OFFSETS
	.align		4
        /*0058*/ 	.byte	0x04, 0x1c
        /*005a*/ 	.short	(.L_147 - .L_146)


	//   ....[0]....
.L_146:
        /*005c*/ 	.word	0x00000010


	//----- nvinfo : EIATTR_CBANK_PARAM_SIZE
	.align		4
.L_147:
        /*0060*/ 	.byte	0x03, 0x19
        /*0062*/ 	.short	0x0020


	//----- nvinfo : EIATTR_PARAM_CBANK
	.align		4
        /*0064*/ 	.byte	0x04, 0x0a
        /*0066*/ 	.short	(.L_149 - .L_148)
	.align		4
.L_148:
        /*0068*/ 	.word	index@(.nv.constant0._Z16kernel_lat_128TBPjS_PmS0_)
        /*006c*/ 	.short	0x0380
        /*006e*/ 	.short	0x0020


	//----- nvinfo : EIATTR_SW_WAR
	.align		4
.L_149:
        /*0070*/ 	.byte	0x04, 0x36
        /*0072*/ 	.short	(.L_151 - .L_150)
.L_150:
        /*0074*/ 	.word	0x00000008
.L_151:


//--------------------- .nv.info._Z15kernel_lat_64TBPjS_PmS0_ --------------------------
	.section	.nv.info._Z15kernel_lat_64TBPjS_PmS0_,"",@"SHT_CUDA_INFO"
	.sectionflags	@""
	.align	4


	//----- nvinfo : EIATTR_CUDA_API_VERSION
	.align		4
        /*0000*/ 	.byte	0x04, 0x37
        /*0002*/ 	.short	(.L_153 - .L_152)
.L_152:
        /*0004*/ 	.word	0x00000082


	//----- nvinfo : EIATTR_KPARAM_INFO
	.align		4
.L_153:
        /*0008*/ 	.byte	0x04, 0x17
        /*000a*/ 	.short	(.L_155 - .L_154)
.L_154:
        /*000c*/ 	.word	0x00000000
        /*0010*/ 	.short	0x0003
        /*0012*/ 	.short	0x0018
        /*0014*/ 	.byte	0x00, 0xf5, 0x21, 0x00


	//----- nvinfo : EIATTR_KPARAM_INFO
	.align		4
.L_155:
        /*0018*/ 	.byte	0x04, 0x17
        /*001a*/ 	.short	(.L_157 - .L_156)
.L_156:
        /*001c*/ 	.word	0x00000000
        /*0020*/ 	.short	0x0002
        /*0022*/ 	.short	0x0010
        /*0024*/ 	.byte	0x00, 0xf5, 0x21, 0x00


	//----- nvinfo : EIATTR_KPARAM_INFO
	.align		4
.L_157:
        /*0028*/ 	.byte	0x04, 0x17
        /*002a*/ 	.short	(.L_159 - .L_158)
.L_158:
        /*002c*/ 	.word	0x00000000
        /*0030*/ 	.short	0x0001
        /*0032*/ 	.short	0x0008
        /*0034*/ 	.byte	0x00, 0xf5, 0x21, 0x00


	//----- nvinfo : EIATTR_KPARAM_INFO
	.align		4
.L_159:
        /*0038*/ 	.byte	0x04, 0x17
        /*003a*/ 	.short	(.L_161 - .L_160)
.L_160:
        /*003c*/ 	.word	0x00000000
        /*0040*/ 	.short	0x0000
        /*0042*/ 	.short	0x0000
        /*0044*/ 	.byte	0x00, 0xf5, 0x21, 0x00


	//----- nvinfo : EIATTR_SPARSE_MMA_MASK
	.align		4
.L_161:
        /*0048*/ 	.byte	0x03, 0x50
        /*004a*/ 	.short	0x0000


	//----- nvinfo : EIATTR_MAXREG_COUNT
	.align		4
        /*004c*/ 	.byte	0x03, 0x1b
        /*004e*/ 	.short	0x00ff


	//----- nvinfo : EIATTR_MERCURY_ISA_VERSION
	.align		4
        /*0050*/ 	.byte	0x03, 0x5f
        /*0052*/ 	.short	0x0101


	//----- nvinfo : EIATTR_VRC_CTA_INIT_COUNT
	.align		4
        /*0054*/ 	.byte	0x02, 0x4a
	.zero		1
	.zero		1


	//----- nvinfo : EIATTR_EXIT_INSTR_OFFSETS
	.align		4
        /*0058*/ 	.byte	0x04, 0x1c
        /*005a*/ 	.short	(.L_163 - .L_162)


	//   ....[0]....
.L_162:
        /*005c*/ 	.word	0x00000010


	//----- nvinfo : EIATTR_CBANK_PARAM_SIZE
	.align		4
.L_163:
        /*0060*/ 	.byte	0x03, 0x19
        /*0062*/ 	.short	0x0020


	//----- nvinfo : EIATTR_PARAM_CBANK
	.align		4
        /*0064*/ 	.byte	0x04, 0x0a
        /*0066*/ 	.short	(.L_165 - .L_164)
	.align		4
.L_164:
        /*0068*/ 	.word	index@(.nv.constant0._Z15kernel_lat_64TBPjS_PmS0_)
        /*006c*/ 	.short	0x0380
        /*006e*/ 	.short	0x0020


	//----- nvinfo : EIATTR_SW_WAR
	.align		4
.L_165:
        /*0070*/ 	.byte	0x04, 0x36
        /*0072*/ 	.short	(.L_167 - .L_166)
.L_166:
        /*0074*/ 	.word	0x00000008
.L_167:


//--------------------- .nv.info._Z15kernel_lat_32TBPjS_PmS0_ --------------------------
	.section	.nv.info._Z15kernel_lat_32TBPjS_PmS0_,"",@"SHT_CUDA_INFO"
	.sectionflags	@""
	.align	4


	//----- nvinfo : EIATTR_CUDA_API_VERSION
	.align		4
        /*0000*/ 	.byte	0x04, 0x37
        /*0002*/ 	.short	(.L_169 - .L_168)
.L_168:
        /*0004*/ 	.word	0x00000082


	//----- nvinfo : EIATTR_KPARAM_INFO
	.align		4
.L_169:
        /*0008*/ 	.byte	0x04, 0x17
        /*000a*/ 	.short	(.L_171 - .L_170)
.L_170:
        /*000c*/ 	.word	0x00000000
        /*0010*/ 	.short	0x0003
        /*0012*/ 	.short	0x0018
        /*0014*/ 	.byte	0x00, 0xf5, 0x21, 0x00


	//----- nvinfo : EIATTR_KPARAM_INFO
	.align		4
.L_171:
        /*0018*/ 	.byte	0x04, 0x17
        /*001a*/ 	.short	(.L_173 - .L_172)
.L_172:
        /*001c*/ 	.word	0x00000000
        /*0020*/ 	.short	0x0002
        /*0022*/ 	.short	0x0010
        /*0024*/ 	.byte	0x00, 0xf5, 0x21, 0x00


	//----- nvinfo : EIATTR_KPARAM_INFO
	.align		4
.L_173:
        /*0028*/ 	.byte	0x04, 0x17
        /*002a*/ 	.short	(.L_175 - .L_174)
.L_174:
        /*002c*/ 	.word	0x00000000
        /*0030*/ 	.short	0x0001
        /*0032*/ 	.short	0x0008
        /*0034*/ 	.byte	0x00, 0xf5, 0x21, 0x00


	//----- nvinfo : EIATTR_KPARAM_INFO
	.align		4
.L_175:
        /*0038*/ 	.byte	0x04, 0x17
        /*003a*/ 	.short	(.L_177 - .L_176)
.L_176:
        /*003c*/ 	.word	0x00000000
        /*0040*/ 	.short	0x0000
        /*0042*/ 	.short	0x0000
        /*0044*/ 	.byte	0x00, 0xf5, 0x21, 0x00


	//----- nvinfo : EIATTR_SPARSE_MMA_MASK
	.align		4
.L_177:
        /*0048*/ 	.byte	0x03, 0x50
        /*004a*/ 	.short	0x0000


	//----- nvinfo : EIATTR_MAXREG_COUNT
	.align		4
        /*004c*/ 	.byte	0x03, 0x1b
        /*004e*/ 	.short	0x00ff


	//----- nvinfo : EIATTR_MERCURY_ISA_VERSION
	.align		4
        /*0050*/ 	.byte	0x03, 0x5f
        /*0052*/ 	.short	0x0101


	//----- nvinfo : EIATTR_VRC_CTA_INIT_COUNT
	.align		4
        /*0054*/ 	.byte	0x02, 0x4a
	.zero		1
	.zero		1


	//----- nvinfo : EIATTR_EXIT_INSTR_OFFSETS
	.align		4
        /*0058*/ 	.byte	0x04, 0x1c
        /*005a*/ 	.short	(.L_179 - .L_178)


	//   ....[0]....
.L_178:
        /*005c*/ 	.word	0x00000010


	//----- nvinfo : EIATTR_CBANK_PARAM_SIZE
	.align		4
.L_179:
        /*0060*/ 	.byte	0x03, 0x19
        /*0062*/ 	.short	0x0020


	//----- nvinfo : EIATTR_PARAM_CBANK
	.align		4
        /*0064*/ 	.byte	0x04, 0x0a
        /*0066*/ 	.short	(.L_181 - .L_180)
	.align		4
.L_180:
        /*0068*/ 	.word	index@(.nv.constant0._Z15kernel_lat_32TBPjS_PmS0_)
        /*006c*/ 	.short	0x0380
        /*006e*/ 	.short	0x0020


	//----- nvinfo : EIATTR_SW_WAR
	.align		4
.L_181:
        /*0070*/ 	.byte	0x04, 0x36
        /*0072*/ 	.short	(.L_183 - .L_182)
.L_182:
        /*0074*/ 	.word	0x00000008
.L_183:


//--------------------- .nv.info._Z15kernel_lat_16TBPjS_PmS0_ --------------------------
	.section	.nv.info._Z15kernel_lat_16TBPjS_PmS0_,"",@"SHT_CUDA_INFO"
	.sectionflags	@""
	.align	4


	//----- nvinfo : EIATTR_CUDA_API_VERSION
	.align		4
        /*0000*/ 	.byte	0x04, 0x37
        /*0002*/ 	.short	(.L_185 - .L_184)
.L_184:
        /*0004*/ 	.word	0x00000082


	//----- nvinfo : EIATTR_KPARAM_INFO
	.align		4
.L_185:
        /*0008*/ 	.byte	0x04, 0x17
        /*000a*/ 	.short	(.L_187 - .L_186)
.L_186:
        /*000c*/ 	.word	0x00000000
        /*0010*/ 	.short	0x0003
        /*0012*/ 	.short	0x0018
        /*0014*/ 	.byte	0x00, 0xf5, 0x21, 0x00


	//----- nvinfo : EIATTR_KPARAM_INFO
	.align		4
.L_187:
        /*0018*/ 	.byte	0x04, 0x17
        /*001a*/ 	.short	(.L_189 - .L_188)
.L_188:
        /*001c*/ 	.word	0x00000000
        /*0020*/ 	.short	0x0002
        /*0022*/ 	.short	0x0010
        /*0024*/ 	.byte	0x00, 0xf5, 0x21, 0x00


	//----- nvinfo : EIATTR_KPARAM_INFO
	.align		4
.L_189:
        /*0028*/ 	.byte	0x04, 0x17
        /*002a*/ 	.short	(.L_191 - .L_190)
.L_190:
        /*002c*/ 	.word	0x00000000
        /*0030*/ 	.short	0x0001
        /*0032*/ 	.short	0x0008
        /*0034*/ 	.byte	0x00, 0xf5, 0x21, 0x00


	//----- nvinfo : EIATTR_KPARAM_INFO
	.align		4
.L_191:
        /*0038*/ 	.byte	0x04, 0x17
        /*003a*/ 	.short	(.L_193 - .L_192)
.L_192:
        /*003c*/ 	.word	0x00000000
        /*0040*/ 	.short	0x0000
        /*0042*/ 	.short	0x0000
        /*0044*/ 	.byte	0x00, 0xf5, 0x21, 0x00


	//----- nvinfo : EIATTR_SPARSE_MMA_MASK
	.align		4
.L_193:
        /*0048*/ 	.byte	0x03, 0x50
        /*004a*/ 	.short	0x0000


	//----- nvinfo : EIATTR_MAXREG_COUNT
	.align		4
        /*004c*/ 	.byte	0x03, 0x1b
        /*004e*/ 	.short	0x00ff


	//----- nvinfo : EIATTR_MERCURY_ISA_VERSION
	.align		4
        /*0050*/ 	.byte	0x03, 0x5f
        /*0052*/ 	.short	0x0101


	//----- nvinfo : EIATTR_VRC_CTA_INIT_COUNT
	.align		4
        /*0054*/ 	.byte	0x02, 0x4a
	.zero		1
	.zero		1


	//----- nvinfo : EIATTR_EXIT_INSTR_OFFSETS
	.align		4
        /*0058*/ 	.byte	0x04, 0x1c
        /*005a*/ 	.short	(.L_195 - .L_194)


	//   ....[0]....
.L_194:
        /*005c*/ 	.word	0x00000010


	//----- nvinfo : EIATTR_CBANK_PARAM_SIZE
	.align		4
.L_195:
        /*0060*/ 	.byte	0x03, 0x19
        /*0062*/ 	.short	0x0020


	//----- nvinfo : EIATTR_PARAM_CBANK
	.align		4
        /*0064*/ 	.byte	0x04, 0x0a
        /*0066*/ 	.short	(.L_197 - .L_196)
	.align		4
.L_196:
        /*0068*/ 	.word	index@(.nv.constant0._Z15kernel_lat_16TBPjS_PmS0_)
        /*006c*/ 	.short	0x0380
        /*006e*/ 	.short	0x0020


	//----- nvinfo : EIATTR_SW_WAR
	.align		4
.L_197:
        /*0070*/ 	.byte	0x04, 0x36
        /*0072*/ 	.short	(.L_199 - .L_198)
.L_198:
        /*0074*/ 	.word	0x00000008
.L_199:


//--------------------- .nv.info._Z14kernel_lat_8TBPjS_PmS0_ --------------------------
	.section	.nv.info._Z14kernel_lat_8TBPjS_PmS0_,"",@"SHT_CUDA_INFO"
	.sectionflags	@""
	.align	4


	//----- nvinfo : EIATTR_CUDA_API_VERSION
	.align		4
        /*0000*/ 	.byte	0x04, 0x37
        /*0002*/ 	.short	(.L_201 - .L_200)
.L_200:
        /*0004*/ 	.word	0x00000082


	//----- nvinfo : EIATTR_KPARAM_INFO
	.align		4
.L_201:
        /*0008*/ 	.byte	0x04, 0x17
        /*000a*/ 	.short	(.L_203 - .L_202)
.L_202:
        /*000c*/ 	.word	0x00000000
        /*0010*/ 	.short	0x0003
        /*0012*/ 	.short	0x0018
        /*0014*/ 	.byte	0x00, 0xf5, 0x21, 0x00


	//----- nvinfo : EIATTR_KPARAM_INFO
	.align		4
.L_203:
        /*0018*/ 	.byte	0x04, 0x17
        /*001a*/ 	.short	(.L_205 - .L_204)
.L_204:
        /*001c*/ 	.word	0x00000000
        /*0020*/ 	.short	0x0002
        /*0022*/ 	.short	0x0010
        /*0024*/ 	.byte	0x00, 0xf5, 0x21, 0x00


	//----- nvinfo : EIATTR_KPARAM_INFO
	.align		4
.L_205:
        /*0028*/ 	.byte	0x04, 0x17
        /*002a*/ 	.short	(.L_207 - .L_206)
.L_206:
        /*002c*/ 	.word	0x00000000
        /*0030*/ 	.short	0x0001
        /*0032*/ 	.short	0x0008
        /*0034*/ 	.byte	0x00, 0xf5, 0x21, 0x00


	//----- nvinfo : EIATTR_KPARAM_INFO
	.align		4
.L_207:
        /*0038*/ 	.byte	0x04, 0x17
        /*003a*/ 	.short	(.L_209 - .L_208)
.L_208:
        /*003c*/ 	.word	0x00000000
        /*0040*/ 	.short	0x0000
        /*0042*/ 	.short	0x0000
        /*0044*/ 	.byte	0x00, 0xf5, 0x21, 0x00


	//----- nvinfo : EIATTR_SPARSE_MMA_MASK
	.align		4
.L_209:
        /*0048*/ 	.byte	0x03, 0x50
        /*004a*/ 	.short	0x0000


	//----- nvinfo : EIATTR_MAXREG_COUNT
	.align		4
        /*004c*/ 	.byte	0x03, 0x1b
        /*004e*/ 	.short	0x00ff


	//----- nvinfo : EIATTR_MERCURY_ISA_VERSION
	.align		4
        /*0050*/ 	.byte	0x03, 0x5f
        /*0052*/ 	.short	0x0101


	//----- nvinfo : EIATTR_VRC_CTA_INIT_COUNT
	.align		4
        /*0054*/ 	.byte	0x02, 0x4a
	.zero		1
	.zero		1


	//----- nvinfo : EIATTR_EXIT_INSTR_OFFSETS
	.align		4
        /*0058*/ 	.byte	0x04, 0x1c
        /*005a*/ 	.short	(.L_211 - .L_210)


	//   ....[0]....
.L_210:
        /*005c*/ 	.word	0x00000010


	//----- nvinfo : EIATTR_CBANK_PARAM_SIZE
	.align		4
.L_211:
        /*0060*/ 	.byte	0x03, 0x19
        /*0062*/ 	.short	0x0020


	//----- nvinfo : EIATTR_PARAM_CBANK
	.align		4
        /*0064*/ 	.byte	0x04, 0x0a
        /*0066*/ 	.short	(.L_213 - .L_212)
	.align		4
.L_212:
        /*0068*/ 	.word	index@(.nv.constant0._Z14kernel_lat_8TBPjS_PmS0_)
        /*006c*/ 	.short	0x0380
        /*006e*/ 	.short	0x0020


	//----- nvinfo : EIATTR_SW_WAR
	.align		4
.L_213:
        /*0070*/ 	.byte	0x04, 0x36
        /*0072*/ 	.short	(.L_215 - .L_214)
.L_214:
        /*0074*/ 	.word	0x00000008
.L_215:


//--------------------- .nv.info._Z14kernel_lat_4TBPjS_PmS0_ --------------------------
	.section	.nv.info._Z14kernel_lat_4TBPjS_PmS0_,"",@"SHT_CUDA_INFO"
	.sectionflags	@""
	.align	4


	//----- nvinfo : EIATTR_CUDA_API_VERSION
	.align		4
        /*0000*/ 	.byte	0x04, 0x37
        /*0002*/ 	.short	(.L_217 - .L_216)
.L_216:
        /*0004*/ 	.word	0x00000082


	//----- nvinfo : EIATTR_KPARAM_INFO
	.align		4
.L_217:
        /*0008*/ 	.byte	0x04, 0x17
        /*000a*/ 	.short	(.L_219 - .L_218)
.L_218:
        /*000c*/ 	.word	0x00000000
        /*0010*/ 	.short	0x0003
        /*0012*/ 	.short	0x0018
        /*0014*/ 	.byte	0x00, 0xf5, 0x21, 0x00


	//----- nvinfo : EIATTR_KPARAM_INFO
	.align		4
.L_219:
        /*0018*/ 	.byte	0x04, 0x17
        /*001a*/ 	.short	(.L_221 - .L_220)
.L_220:
        /*001c*/ 	.word	0x00000000
        /*0020*/ 	.short	0x0002
        /*0022*/ 	.short	0x0010
        /*0024*/ 	.byte	0x00, 0xf5, 0x21, 0x00


	//----- nvinfo : EIATTR_KPARAM_INFO
	.align		4
.L_221:
        /*0028*/ 	.byte	0x04, 0x17
        /*002a*/ 	.short	(.L_223 - .L_222)
.L_222:
        /*002c*/ 	.word	0x00000000
        /*0030*/ 	.short	0x0001
        /*0032*/ 	.short	0x0008
        /*0034*/ 	.byte	0x00, 0xf5, 0x21, 0x00


	//----- nvinfo : EIATTR_KPARAM_INFO
	.align		4
.L_223:
        /*0038*/ 	.byte	0x04, 0x17
        /*003a*/ 	.short	(.L_225 - .L_224)
.L_224:
        /*003c*/ 	.word	0x00000000
        /*0040*/ 	.short	0x0000
        /*0042*/ 	.short	0x0000
        /*0044*/ 	.byte	0x00, 0xf5, 0x21, 0x00


	//----- nvinfo : EIATTR_SPARSE_MMA_MASK
	.align		4
.L_225:
        /*0048*/ 	.byte	0x03, 0x50
        /*004a*/ 	.short	0x0000


	//----- nvinfo : EIATTR_MAXREG_COUNT
	.align		4
        /*004c*/ 	.byte	0x03, 0x1b
        /*004e*/ 	.short	0x00ff


	//----- nvinfo : EIATTR_MERCURY_ISA_VERSION
	.align		4
        /*0050*/ 	.byte	0x03, 0x5f
        /*0052*/ 	.short	0x0101


	//----- nvinfo : EIATTR_VRC_CTA_INIT_COUNT
	.align		4
        /*0054*/ 	.byte	0x02, 0x4a
	.zero		1
	.zero		1


	//----- nvinfo : EIATTR_EXIT_INSTR_OFFSETS
	.align		4
        /*0058*/ 	.byte	0x04, 0x1c
        /*005a*/ 	.short	(.L_227 - .L_226)


	//   ....[0]....
.L_226:
        /*005c*/ 	.word	0x00000010


	//----- nvinfo : EIATTR_CBANK_PARAM_SIZE
	.align		4
.L_227:
        /*0060*/ 	.byte	0x03, 0x19
        /*0062*/ 	.short	0x0020


	//----- nvinfo : EIATTR_PARAM_CBANK
	.align		4
        /*0064*/ 	.byte	0x04, 0x0a
        /*0066*/ 	.short	(.L_229 - .L_228)
	.align		4
.L_228:
        /*0068*/ 	.word	index@(.nv.constant0._Z14kernel_lat_4TBPjS_PmS0_)
        /*006c*/ 	.short	0x0380
        /*006e*/ 	.short	0x0020


	//----- nvinfo : EIATTR_SW_WAR
	.align		4
.L_229:
        /*0070*/ 	.byte	0x04, 0x36
        /*0072*/ 	.short	(.L_231 - .L_230)
.L_230:
        /*0074*/ 	.word	0x00000008
.L_231:


//--------------------- .nv.info._Z14kernel_lat_2TBPjS_PmS0_ --------------------------
	.section	.nv.info._Z14kernel_lat_2TBPjS_PmS0_,"",@"SHT_CUDA_INFO"
	.sectionflags	@""
	.align	4


	//----- nvinfo : EIATTR_CUDA_API_VERSION
	.align		4
        /*0000*/ 	.byte	0x04, 0x37
        /*0002*/ 	.short	(.L_233 - .L_232)
.L_232:
        /*0004*/ 	.word	0x00000082


	//----- nvinfo : EIATTR_KPARAM_INFO
	.align		4
.L_233:
        /*0008*/ 	.byte	0x04, 0x17
        /*000a*/ 	.short	(.L_235 - .L_234)
.L_234:
        /*000c*/ 	.word	0x00000000
        /*0010*/ 	.short	0x0003
        /*0012*/ 	.short	0x0018
        /*0014*/ 	.byte	0x00, 0xf5, 0x21, 0x00


	//----- nvinfo : EIATTR_KPARAM_INFO
	.align		4
.L_235:
        /*0018*/ 	.byte	0x04, 0x17
        /*001a*/ 	.short	(.L_237 - .L_236)
.L_236:
        /*001c*/ 	.word	0x00000000
        /*0020*/ 	.short	0x0002
        /*0022*/ 	.short	0x0010
        /*0024*/ 	.byte	0x00, 0xf5, 0x21, 0x00


	//----- nvinfo : EIATTR_KPARAM_INFO
	.align		4
.L_237:
        /*0028*/ 	.byte	0x04, 0x17
        /*002a*/ 	.short	(.L_239 - .L_238)
.L_238:
        /*002c*/ 	.word	0x00000000
        /*0030*/ 	.short	0x0001
        /*0032*/ 	.short	0x0008
        /*0034*/ 	.byte	0x00, 0xf5, 0x21, 0x00


	//----- nvinfo : EIATTR_KPARAM_INFO
	.align		4
.L_239:
        /*0038*/ 	.byte	0x04, 0x17
        /*003a*/ 	.short	(.L_241 - .L_240)
.L_240:
        /*003c*/ 	.word	0x00000000
        /*0040*/ 	.short	0x0000
        /*0042*/ 	.short	0x0000
        /*0044*/ 	.byte	0x00, 0xf5, 0x21, 0x00


	//----- nvinfo : EIATTR_SPARSE_MMA_MASK
	.align		4
.L_241:
        /*0048*/ 	.byte	0x03, 0x50
        /*004a*/ 	.short	0x0000


	//----- nvinfo : EIATTR_MAXREG_COUNT
	.align		4
        /*004c*/ 	.byte	0x03, 0x1b
        /*004e*/ 	.short	0x00ff


	//----- nvinfo : EIATTR_MERCURY_ISA_VERSION
	.align		4
        /*0050*/ 	.byte	0x03, 0x5f
        /*0052*/ 	.short	0x0101


	//----- nvinfo : EIATTR_VRC_CTA_INIT_COUNT
	.align		4
        /*0054*/ 	.byte	0x02, 0x4a
	.zero		1
	.zero		1


	//----- nvinfo : EIATTR_EXIT_INSTR_OFFSETS
	.align		4
        /*0058*/ 	.byte	0x04, 0x1c
        /*005a*/ 	.short	(.L_243 - .L_242)


	//   ....[0]....
.L_242:
        /*005c*/ 	.word	0x00000010


	//----- nvinfo : EIATTR_CBANK_PARAM_SIZE
	.align		4
.L_243:
        /*0060*/ 	.byte	0x03, 0x19
        /*0062*/ 	.short	0x0020


	//----- nvinfo : EIATTR_PARAM_CBANK
	.align		4
        /*0064*/ 	.byte	0x04, 0x0a
        /*0066*/ 	.short	(.L_245 - .L_244)
	.align		4
.L_244:
        /*0068*/ 	.word	index@(.nv.constant0._Z14kernel_lat_2TBPjS_PmS0_)
        /*006c*/ 	.short	0x0380
        /*006e*/ 	.short	0x0020


	//----- nvinfo : EIATTR_SW_WAR
	.align		4
.L_245:
        /*0070*/ 	.byte	0x04, 0x36
        /*0072*/ 	.short	(.L_247 - .L_246)
.L_246:
        /*0074*/ 	.word	0x00000008
.L_247:


//--------------------- .nv.info._Z14kernel_lat_1TBPjS_PmS0_ --------------------------
	.section	.nv.info._Z14kernel_lat_1TBPjS_PmS0_,"",@"SHT_CUDA_INFO"
	.sectionflags	@""
	.align	4


	//----- nvinfo : EIATTR_CUDA_API_VERSION
	.align		4
        /*0000*/ 	.byte	0x04, 0x37
        /*0002*/ 	.short	(.L_249 - .L_248)
.L_248:
        /*0004*/ 	.word	0x00000082


	//----- nvinfo : EIATTR_KPARAM_INFO
	.align		4
.L_249:
        /*0008*/ 	.byte	0x04, 0x17
        /*000a*/ 	.short	(.L_251 - .L_250)
.L_250:
        /*000c*/ 	.word	0x00000000
        /*0010*/ 	.short	0x0003
        /*0012*/ 	.short	0x0018
        /*0014*/ 	.byte	0x00, 0xf5, 0x21, 0x00


	//----- nvinfo : EIATTR_KPARAM_INFO
	.align		4
.L_251:
        /*0018*/ 	.byte	0x04, 0x17
        /*001a*/ 	.short	(.L_253 - .L_252)
.L_252:
        /*001c*/ 	.word	0x00000000
        /*0020*/ 	.short	0x0002
        /*0022*/ 	.short	0x0010
        /*0024*/ 	.byte	0x00, 0xf5, 0x21, 0x00


	//----- nvinfo : EIATTR_KPARAM_INFO
	.align		4
.L_253:
        /*0028*/ 	.byte	0x04, 0x17
        /*002a*/ 	.short	(.L_255 - .L_254)
.L_254:
        /*002c*/ 	.word	0x00000000
        /*0030*/ 	.short	0x0001
        /*0032*/ 	.short	0x0008
        /*0034*/ 	.byte	0x00, 0xf5, 0x21, 0x00


	//----- nvinfo : EIATTR_KPARAM_INFO
	.align		4
.L_255:
        /*0038*/ 	.byte	0x04, 0x17
        /*003a*/ 	.short	(.L_257 - .L_256)
.L_256:
        /*003c*/ 	.word	0x00000000
        /*0040*/ 	.short	0x0000
        /*0042*/ 	.short	0x0000
        /*0044*/ 	.byte	0x00, 0xf5, 0x21, 0x00


	//----- nvinfo : EIATTR_SPARSE_MMA_MASK
	.align		4
.L_257:
        /*0048*/ 	.byte	0x03, 0x50
        /*004a*/ 	.short	0x0000


	//----- nvinfo : EIATTR_MAXREG_COUNT
	.align		4
        /*004c*/ 	.byte	0x03, 0x1b
        /*004e*/ 	.short	0x00ff


	//----- nvinfo : EIATTR_MERCURY_ISA_VERSION
	.align		4
        /*0050*/ 	.byte	0x03, 0x5f
        /*0052*/ 	.short	0x0101


	//----- nvinfo : EIATTR_VRC_CTA_INIT_COUNT
	.align		4
        /*0054*/ 	.byte	0x02, 0x4a
	.zero		1
	.zero		1


	//----- nvinfo : EIATTR_EXIT_INSTR_OFFSETS
	.align		4
        /*0058*/ 	.byte	0x04, 0x1c
        /*005a*/ 	.short	(.L_259 - .L_258)


	//   ....[0]....
.L_258:
        /*005c*/ 	.word	0x00000010


	//----- nvinfo : EIATTR_CBANK_PARAM_SIZE
	.align		4
.L_259:
        /*0060*/ 	.byte	0x03, 0x19
        /*0062*/ 	.short	0x0020


	//----- nvinfo : EIATTR_PARAM_CBANK
	.align		4
        /*0064*/ 	.byte	0x04, 0x0a
        /*0066*/ 	.short	(.L_261 - .L_260)
	.align		4
.L_260:
        /*0068*/ 	.word	index@(.nv.constant0._Z14kernel_lat_1TBPjS_PmS0_)
        /*006c*/ 	.short	0x0380
        /*006e*/ 	.short	0x0020


	//----- nvinfo : EIATTR_SW_WAR
	.align		4
.L_261:
        /*0070*/ 	.byte	0x04, 0x36
        /*0072*/ 	.short	(.L_263 - .L_262)
.L_262:
        /*0074*/ 	.word	0x00000008
.L_263:


//--------------------- .nv.callgraph             --------------------------
	.section	.nv.callgraph,"",@"SHT_CUDA_CALLGRAPH"
	.align	4
	.sectionentsize	8
	.align		4
        /*0000*/ 	.word	0x00000000
	.align		4
        /*0004*/ 	.word	0xffffffff
	.align		4
        /*0008*/ 	.word	0x00000000
	.align		4
        /*000c*/ 	.word	0xfffffffe
	.align		4
        /*0010*/ 	.word	0x00000000
	.align		4
        /*0014*/ 	.word	0xfffffffd
	.align		4
        /*0018*/ 	.word	0x00000000
	.align		4
        /*001c*/ 	.word	0xfffffffc


//--------------------- .text._Z17kernel_lat_2048TBPjS_PmS0_ --------------------------
	.section	.text._Z17kernel_lat_2048TBPjS_PmS0_,"ax",@progbits
	.align	128
        .global         _Z17kernel_lat_2048TBPjS_PmS0_
        .type           _Z17kernel_lat_2048TBPjS_PmS0_,@function
        .size           _Z17kernel_lat_2048TBPjS_PmS0_,(.L_x_12 - _Z17kernel_lat_2048TBPjS_PmS0_)
        .other          _Z17kernel_lat_2048TBPjS_PmS0_,@"STO_CUDA_ENTRY STV_DEFAULT"
_Z17kernel_lat_2048TBPjS_PmS0_:
.text._Z17kernel_lat_2048TBPjS_PmS0_:
[----:B------:R-:W-:Y:S01]  /*0000*/  LDC R1, c[0x0][0x37c] ;  /* 0x0000df00ff017b82 */ /* 0x000fe20000000800 */
[----:B------:R-:W-:Y:S05]  /*0010*/  EXIT ;  /* 0x000000000000794d */ /* 0x000fea0003800000 */
.L_x_0:
[----:B------:R-:W-:-:S00]  /*0020*/  BRA `(.L_x_0) ;  /* 0xfffffffc00fc7947 */ /* 0x000fc0000383ffff */
[----:B------:R-:W-:-:S00]  /*0030*/  NOP ;  /* 0x0000000000007918 */ /* 0x000fc00000000000 */
        /* <DEDUP_REMOVED lines=12> */
.L_x_12:


//--------------------- .text._Z17kernel_lat_1024TBPjS_PmS0_ --------------------------
	.section	.text._Z17kernel_lat_1024TBPjS_PmS0_,"ax",@progbits
	.align	128
        .global         _Z17kernel_lat_1024TBPjS_PmS0_
        .type           _Z17kernel_lat_1024TBPjS_PmS0_,@function
        .size           _Z17kernel_lat_1024TBPjS_PmS0_,(.L_x_13 - _Z17kernel_lat_1024TBPjS_PmS0_)
        .other          _Z17kernel_lat_1024TBPjS_PmS0_,@"STO_CUDA_ENTRY STV_DEFAULT"
_Z17kernel_lat_1024TBPjS_PmS0_:
.text._Z17kernel_lat_1024TBPjS_PmS0_:
[----:B------:R-:W-:Y:S01]  /*0000*/  LDC R1, c[0x0][0x37c] ;  /* 0x0000df00ff017b82 */ /* 0x000fe20000000800 */
[----:B------:R-:W-:Y:S05]  /*0010*/  EXIT ;  /* 0x000000000000794d */ /* 0x000fea0003800000 */
.L_x_1:
        /* <DEDUP_REMOVED lines=14> */
.L_x_13:


//--------------------- .text._Z16kernel_lat_512TBPjS_PmS0_ --------------------------
	.section	.text._Z16kernel_lat_512TBPjS_PmS0_,"ax",@progbits
	.align	128
        .global         _Z16kernel_lat_512TBPjS_PmS0_
        .type           _Z16kernel_lat_512TBPjS_PmS0_,@function
        .size           _Z16kernel_lat_512TBPjS_PmS0_,(.L_x_14 - _Z16kernel_lat_512TBPjS_PmS0_)
        .other          _Z16kernel_lat_512TBPjS_PmS0_,@"STO_CUDA_ENTRY STV_DEFAULT"
_Z16kernel_lat_512TBPjS_PmS0_:
.text._Z16kernel_lat_512TBPjS_PmS0_:
[----:B------:R-:W-:Y:S01]  /*0000*/  LDC R1, c[0x0][0x37c] ;  /* 0x0000df00ff017b82 */ /* 0x000fe20000000800 */
[----:B------:R-:W-:Y:S05]  /*0010*/  EXIT ;  /* 0x000000000000794d */ /* 0x000fea0003800000 */
.L_x_2:
        /* <DEDUP_REMOVED lines=14> */
.L_x_14:


//--------------------- .text._Z16kernel_lat_256TBPjS_PmS0_ --------------------------
	.section	.text._Z16kernel_lat_256TBPjS_PmS0_,"ax",@progbits
	.align	128
        .global         _Z16kernel_lat_256TBPjS_PmS0_
        .type           _Z16kernel_lat_256TBPjS_PmS0_,@function
        .size           _Z16kernel_lat_256TBPjS_PmS0_,(.L_x_15 - _Z16kernel_lat_256TBPjS_PmS0_)
        .other          _Z16kernel_lat_256TBPjS_PmS0_,@"STO_CUDA_ENTRY STV_DEFAULT"
_Z16kernel_lat_256TBPjS_PmS0_:
.text._Z16kernel_lat_256TBPjS_PmS0_:
[----:B------:R-:W-:Y:S01]  /*0000*/  LDC R1, c[0x0][0x37c] ;  /* 0x0000df00ff017b82 */ /* 0x000fe20000000800 */
[----:B------:R-:W-:Y:S05]  /*0010*/  EXIT ;  /* 0x000000000000794d */ /* 0x000fea0003800000 */
.L_x_3:
        /* <DEDUP_REMOVED lines=14> */
.L_x_15:


//--------------------- .text._Z16kernel_lat_128TBPjS_PmS0_ --------------------------
	.section	.text._Z16kernel_lat_128TBPjS_PmS0_,"ax",@progbits
	.align	128
        .global         _Z16kernel_lat_128TBPjS_PmS0_
        .type           _Z16kernel_lat_128TBPjS_PmS0_,@function
        .size           _Z16kernel_lat_128TBPjS_PmS0_,(.L_x_16 - _Z16kernel_lat_128TBPjS_PmS0_)
        .other          _Z16kernel_lat_128TBPjS_PmS0_,@"STO_CUDA_ENTRY STV_DEFAULT"
_Z16kernel_lat_128TBPjS_PmS0_:
.text._Z16kernel_lat_128TBPjS_PmS0_:
[----:B------:R-:W-:Y:S01]  /*0000*/  LDC R1, c[0x0][0x37c] ;  /* 0x0000df00ff017b82 */ /* 0x000fe20000000800 */
[----:B------:R-:W-:Y:S05]  /*0010*/  EXIT ;  /* 0x000000000000794d */ /* 0x000fea0003800000 */
.L_x_4:
        /* <DEDUP_REMOVED lines=14> */
.L_x_16:


//--------------------- .text._Z15kernel_lat_64TBPjS_PmS0_ --------------------------
	.section	.text._Z15kernel_lat_64TBPjS_PmS0_,"ax",@progbits
	.align	128
        .global         _Z15kernel_lat_64TBPjS_PmS0_
        .type           _Z15kernel_lat_64TBPjS_PmS0_,@function
        .size           _Z15kernel_lat_64TBPjS_PmS0_,(.L_x_17 - _Z15kernel_lat_64TBPjS_PmS0_)
        .other          _Z15kernel_lat_64TBPjS_PmS0_,@"STO_CUDA_ENTRY STV_DEFAULT"
_Z15kernel_lat_64TBPjS_PmS0_:
.text._Z15kernel_lat_64TBPjS_PmS0_:
[----:B------:R-:W-:Y:S01]  /*0000*/  LDC R1, c[0x0][0x37c] ;  /* 0x0000df00ff017b82 */ /* 0x000fe20000000800 */
[----:B------:R-:W-:Y:S05]  /*0010*/  EXIT ;  /* 0x000000000000794d */ /* 0x000fea0003800000 */
.L_x_5:
        /* <DEDUP_REMOVED lines=14> */
.L_x_17:


//--------------------- .text._Z15kernel_lat_32TBPjS_PmS0_ --------------------------
	.section	.text._Z15kernel_lat_32TBPjS_PmS0_,"ax",@progbits
	.align	128
        .global         _Z15kernel_lat_32TBPjS_PmS0_
        .type           _Z15kernel_lat_32TBPjS_PmS0_,@function
        .size           _Z15kernel_lat_32TBPjS_PmS0_,(.L_x_18 - _Z15kernel_lat_32TBPjS_PmS0_)
        .other          _Z15kernel_lat_32TBPjS_PmS0_,@"STO_CUDA_ENTRY STV_DEFAULT"
_Z15kernel_lat_32TBPjS_PmS0_:
.text._Z15kernel_lat_32TBPjS_PmS0_:
[----:B------:R-:W-:Y:S01]  /*0000*/  LDC R1, c[0x0][0x37c] ;  /* 0x0000df00ff017b82 */ /* 0x000fe20000000800 */
[----:B------:R-:W-:Y:S05]  /*0010*/  EXIT ;  /* 0x000000000000794d */ /* 0x000fea0003800000 */
.L_x_6:
        /* <DEDUP_REMOVED lines=14> */
.L_x_18:


//--------------------- .text._Z15kernel_lat_16TBPjS_PmS0_ --------------------------
	.section	.text._Z15kernel_lat_16TBPjS_PmS0_,"ax",@progbits
	.align	128
        .global         _Z15kernel_lat_16TBPjS_PmS0_
        .type           _Z15kernel_lat_16TBPjS_PmS0_,@function
        .size           _Z15kernel_lat_16TBPjS_PmS0_,(.L_x_19 - _Z15kernel_lat_16TBPjS_PmS0_)
        .other          _Z15kernel_lat_16TBPjS_PmS0_,@"STO_CUDA_ENTRY STV_DEFAULT"
_Z15kernel_lat_16TBPjS_PmS0_:
.text._Z15kernel_lat_16TBPjS_PmS0_:
[----:B------:R-:W-:Y:S01]  /*0000*/  LDC R1, c[0x0][0x37c] ;  /* 0x0000df00ff017b82 */ /* 0x000fe20000000800 */
[----:B------:R-:W-:Y:S05]  /*0010*/  EXIT ;  /* 0x000000000000794d */ /* 0x000fea0003800000 */
.L_x_7:
        /* <DEDUP_REMOVED lines=14> */
.L_x_19:


//--------------------- .text._Z14kernel_lat_8TBPjS_PmS0_ --------------------------
	.section	.text._Z14kernel_lat_8TBPjS_PmS0_,"ax",@progbits
	.align	128
        .global         _Z14kernel_lat_8TBPjS_PmS0_
        .type           _Z14kernel_lat_8TBPjS_PmS0_,@function
        .size           _Z14kernel_lat_8TBPjS_PmS0_,(.L_x_20 - _Z14kernel_lat_8TBPjS_PmS0_)
        .other          _Z14kernel_lat_8TBPjS_PmS0_,@"STO_CUDA_ENTRY STV_DEFAULT"
_Z14kernel_lat_8TBPjS_PmS0_:
.text._Z14kernel_lat_8TBPjS_PmS0_:
[----:B------:R-:W-:Y:S01]  /*0000*/  LDC R1, c[0x0][0x37c] ;  /* 0x0000df00ff017b82 */ /* 0x000fe20000000800 */
[----:B------:R-:W-:Y:S05]  /*0010*/  EXIT ;  /* 0x000000000000794d */ /* 0x000fea0003800000 */
.L_x_8:
        /* <DEDUP_REMOVED lines=14> */
.L_x_20:


//--------------------- .text._Z14kernel_lat_4TBPjS_PmS0_ --------------------------
	.section	.text._Z14kernel_lat_4TBPjS_PmS0_,"ax",@progbits
	.align	128
        .global         _Z14kernel_lat_4TBPjS_PmS0_
        .type           _Z14kernel_lat_4TBPjS_PmS0_,@function
        .size           _Z14kernel_lat_4TBPjS_PmS0_,(.L_x_21 - _Z14kernel_lat_4TBPjS_PmS0_)
        .other          _Z14kernel_lat_4TBPjS_PmS0_,@"STO_CUDA_ENTRY STV_DEFAULT"
_Z14kernel_lat_4TBPjS_PmS0_:
.text._Z14kernel_lat_4TBPjS_PmS0_:
[----:B------:R-:W-:Y:S01]  /*0000*/  LDC R1, c[0x0][0x37c] ;  /* 0x0000df00ff017b82 */ /* 0x000fe20000000800 */
[----:B------:R-:W-:Y:S05]  /*0010*/  EXIT ;  /* 0x000000000000794d */ /* 0x000fea0003800000 */
.L_x_9:
        /* <DEDUP_REMOVED lines=14> */
.L_x_21:


//--------------------- .text._Z14kernel_lat_2TBPjS_PmS0_ --------------------------
	.section	.text._Z14kernel_lat_2TBPjS_PmS0_,"ax",@progbits
	.align	128
        .global         _Z14kernel_lat_2TBPjS_PmS0_
        .type           _Z14kernel_lat_2TBPjS_PmS0_,@function
        .size           _Z14kernel_lat_2TBPjS_PmS0_,(.L_x_22 - _Z14kernel_lat_2TBPjS_PmS0_)
        .other          _Z14kernel_lat_2TBPjS_PmS0_,@"STO_CUDA_ENTRY STV_DEFAULT"
_Z14kernel_lat_2TBPjS_PmS0_:
.text._Z14kernel_lat_2TBPjS_PmS0_:
[----:B------:R-:W-:Y:S01]  /*0000*/  LDC R1, c[0x0][0x37c] ;  /* 0x0000df00ff017b82 */ /* 0x000fe20000000800 */
[----:B------:R-:W-:Y:S05]  /*0010*/  EXIT ;  /* 0x000000000000794d */ /* 0x000fea0003800000 */
.L_x_10:
        /* <DEDUP_REMOVED lines=14> */
.L_x_22:


//--------------------- .text._Z14kernel_lat_1TBPjS_PmS0_ --------------------------
	.section	.text._Z14kernel_lat_1TBPjS_PmS0_,"ax",@progbits
	.align	128
        .global         _Z14kernel_lat_1TBPjS_PmS0_
        .type           _Z14kernel_lat_1TBPjS_PmS0_,@function
        .size           _Z14kernel_lat_1TBPjS_PmS0_,(.L_x_23 - _Z14kernel_lat_1TBPjS_PmS0_)
        .other          _Z14kernel_lat_1TBPjS_PmS0_,@"STO_CUDA_ENTRY STV_DEFAULT"
_Z14kernel_lat_1TBPjS_PmS0_:
.text._Z14kernel_lat_1TBPjS_PmS0_:
[----:B------:R-:W-:Y:S01]  /*0000*/  LDC R1, c[0x0][0x37c] ;  /* 0x0000df00ff017b82 */ /* 0x000fe20000000800 */
[----:B------:R-:W-:Y:S05]  /*0010*/  EXIT ;  /* 0x000000000000794d */ /* 0x000fea0003800000 */
.L_x_11:
        /* <DEDUP_REMOVED lines=14> */
.L_x_23:


//--------------------- .nv.shared.reserved.0     --------------------------
	.section	.nv.shared.reserved.0,"aw",@nobits
	.weak		__nv_reservedSMEM_offset_0_alias
	.size		__nv_reservedSMEM_offset_0_alias, 0, 64
	.other		__nv_reservedSMEM_offset_0_alias,@"STO_CUDA_RESERVED_SHARED STV_DEFAULT"
__nv_reservedSMEM_offset_0_alias:
	.zero		0
	.zero		64


//--------------------- .nv.constant0._Z17kernel_lat_2048TBPjS_PmS0_ --------------------------
	.section	.nv.constant0._Z17kernel_lat_2048TBPjS_PmS0_,"a",@progbits
	.sectionflags	@""
	.align	4
.nv.constant0._Z17kernel_lat_2048TBPjS_PmS0_:
	.zero		928


//--------------------- .nv.constant0._Z17kernel_lat_1024TBPjS_PmS0_ --------------------------
	.section	.nv.constant0._Z17kernel_lat_1024TBPjS_PmS0_,"a",@progbits
	.sectionflags	@""
	.align	4
.nv.constant0._Z17kernel_lat_1024TBPjS_PmS0_:
	.zero		928


//--------------------- .nv.constant0._Z16kernel_lat_512TBPjS_PmS0_ --------------------------
	.section	.nv.constant0._Z16kernel_lat_512TBPjS_PmS0_,"a",@progbits
	.sectionflags	@""
	.align	4
.nv.constant0._Z16kernel_lat_512TBPjS_PmS0_:
	.zero		928


//--------------------- .nv.constant0._Z16kernel_lat_256TBPjS_PmS0_ --------------------------
	.section	.nv.constant0._Z16kernel_lat_256TBPjS_PmS0_,"a",@progbits
	.sectionflags	@""
	.align	4
.nv.constant0._Z16kernel_lat_256TBPjS_PmS0_:
	.zero		928


//--------------------- .nv.constant0._Z16kernel_lat_128TBPjS_PmS0_ --------------------------
	.section	.nv.constant0._Z16kernel_lat_128TBPjS_PmS0_,"a",@progbits
	.sectionflags	@""
	.align	4
.nv.constant0._Z16kernel_lat_128TBPjS_PmS0_:
	.zero		928


//--------------------- .nv.constant0._Z15kernel_lat_64TBPjS_PmS0_ --------------------------
	.section	.nv.constant0._Z15kernel_lat_64TBPjS_PmS0_,"a",@progbits
	.sectionflags	@""
	.align	4
.nv.constant0._Z15kernel_lat_64TBPjS_PmS0_:
	.zero		928


//--------------------- .nv.constant0._Z15kernel_lat_32TBPjS_PmS0_ --------------------------
	.section	.nv.constant0._Z15kernel_lat_32TBPjS_PmS0_,"a",@progbits
	.sectionflags	@""
	.align	4
.nv.constant0._Z15kernel_lat_32TBPjS_PmS0_:
	.zero		928


//--------------------- .nv.constant0._Z15kernel_lat_16TBPjS_PmS0_ --------------------------
	.section	.nv.constant0._Z15kernel_lat_16TBPjS_PmS0_,"a",@progbits
	.sectionflags	@""
	.align	4
.nv.constant0._Z15kernel_lat_16TBPjS_PmS0_:
	.zero		928


//--------------------- .nv.constant0._Z14kernel_lat_8TBPjS_PmS0_ --------------------------
	.section	.nv.constant0._Z14kernel_lat_8TBPjS_PmS0_,"a",@progbits
	.sectionflags	@""
	.align	4
.nv.constant0._Z14kernel_lat_8TBPjS_PmS0_:
	.zero		928


//--------------------- .nv.constant0._Z14kernel_lat_4TBPjS_PmS0_ --------------------------
	.section	.nv.constant0._Z14kernel_lat_4TBPjS_PmS0_,"a",@progbits
	.sectionflags	@""
	.align	4
.nv.constant0._Z14kernel_lat_4TBPjS_PmS0_:
	.zero		928


//--------------------- .nv.constant0._Z14kernel_lat_2TBPjS_PmS0_ --------------------------
	.section	.nv.constant0._Z14kernel_lat_2TBPjS_PmS0_,"a",@progbits
	.sectionflags	@""
	.align	4
.nv.constant0._Z14kernel_lat_2TBPjS_PmS0_:
	.zero		928


//--------------------- .nv.constant0._Z14kernel_lat_1TBPjS_PmS0_ --------------------------
	.section	.nv.constant0._Z14kernel_lat_1TBPjS_PmS0_,"a",@progbits
	.sectionflags	@""
	.align	4
.nv.constant0._Z14kernel_lat_1TBPjS_PmS0_:
	.zero		928


//--------------------- SYMBOLS --------------------------

	.type		.nv.reservedSmem.offset0,@object
	.size		.nv.reservedSmem.offset0,0x4
